//
// Generated by NVIDIA NVVM Compiler
//
// Compiler Build ID: CL-36424714
// Cuda compilation tools, release 13.0, V13.0.88
// Based on NVVM 20.0.0
//

.version 9.0
.target sm_100
.address_size 64

	// .globl	_Z11l1_t_kernelPfPKfS1_iii
// _ZZ11l1_t_kernelPfPKfS1_iiiE7a_block has been demoted
// _ZZ11l1_t_kernelPfPKfS1_iiiE7b_block has been demoted

.visible .entry _Z11l1_t_kernelPfPKfS1_iii(
	.param .u64 .ptr .align 1 _Z11l1_t_kernelPfPKfS1_iii_param_0,
	.param .u64 .ptr .align 1 _Z11l1_t_kernelPfPKfS1_iii_param_1,
	.param .u64 .ptr .align 1 _Z11l1_t_kernelPfPKfS1_iii_param_2,
	.param .u32 _Z11l1_t_kernelPfPKfS1_iii_param_3,
	.param .u32 _Z11l1_t_kernelPfPKfS1_iii_param_4,
	.param .u32 _Z11l1_t_kernelPfPKfS1_iii_param_5
)
{
	.reg .pred 	%p<12>;
	.reg .b32 	%r<47>;
	.reg .b32 	%f<175>;
	.reg .b64 	%rd<13>;
	// demoted variable
	.shared .align 4 .b8 _ZZ11l1_t_kernelPfPKfS1_iiiE7a_block[4096];
	// demoted variable
	.shared .align 4 .b8 _ZZ11l1_t_kernelPfPKfS1_iiiE7b_block[4096];
	ld.param.u64 	%rd3, [_Z11l1_t_kernelPfPKfS1_iii_param_0];
	ld.param.u64 	%rd4, [_Z11l1_t_kernelPfPKfS1_iii_param_1];
	ld.param.u64 	%rd5, [_Z11l1_t_kernelPfPKfS1_iii_param_2];
	ld.param.u32 	%r26, [_Z11l1_t_kernelPfPKfS1_iii_param_3];
	ld.param.u32 	%r27, [_Z11l1_t_kernelPfPKfS1_iii_param_4];
	ld.param.u32 	%r28, [_Z11l1_t_kernelPfPKfS1_iii_param_5];
	mov.u32 	%r1, %ctaid.y;
	mov.u32 	%r2, %ctaid.x;
	mov.u32 	%r3, %tid.y;
	mov.u32 	%r4, %tid.x;
	setp.lt.s32 	%p1, %r28, 1;
	mov.f32 	%f174, 0f00000000;
	@%p1 bra 	$L__BB0_7;
	add.s32 	%r29, %r28, 31;
	shr.u32 	%r30, %r29, 5;
	shl.b32 	%r31, %r1, 5;
	add.s32 	%r5, %r31, %r3;
	shl.b32 	%r32, %r3, 7;
	mov.u32 	%r33, _ZZ11l1_t_kernelPfPKfS1_iiiE7a_block;
	add.s32 	%r6, %r33, %r32;
	shl.b32 	%r34, %r4, 2;
	add.s32 	%r7, %r6, %r34;
	shl.b32 	%r35, %r2, 5;
	add.s32 	%r8, %r35, %r4;
	mov.u32 	%r36, _ZZ11l1_t_kernelPfPKfS1_iiiE7b_block;
	add.s32 	%r10, %r36, %r34;
	add.s32 	%r9, %r10, %r32;
	neg.s32 	%r46, %r30;
	mad.lo.s32 	%r45, %r28, %r8, %r3;
	mad.lo.s32 	%r43, %r28, %r5, %r4;
	cvta.to.global.u64 	%rd1, %rd4;
	cvta.to.global.u64 	%rd2, %rd5;
	mov.f32 	%f174, 0f00000000;
	mov.u32 	%r42, %r4;
	mov.u32 	%r44, %r3;
$L__BB0_2:
	setp.ge.s32 	%p2, %r5, %r26;
	setp.ge.s32 	%p3, %r42, %r28;
	mov.f32 	%f172, 0f00000000;
	or.pred  	%p4, %p3, %p2;
	@%p4 bra 	$L__BB0_4;
	mul.wide.u32 	%rd6, %r43, 4;
	add.s64 	%rd7, %rd1, %rd6;
	ld.global.nc.f32 	%f172, [%rd7];
$L__BB0_4:
	setp.ge.s32 	%p5, %r8, %r27;
	st.shared.f32 	[%r7], %f172;
	setp.ge.s32 	%p6, %r44, %r28;
	mov.f32 	%f173, 0f00000000;
	or.pred  	%p7, %p5, %p6;
	@%p7 bra 	$L__BB0_6;
	mul.wide.u32 	%rd8, %r45, 4;
	add.s64 	%rd9, %rd2, %rd8;
	ld.global.nc.f32 	%f173, [%rd9];
$L__BB0_6:
	st.shared.f32 	[%r9], %f173;
	bar.sync 	0;
	ld.shared.f32 	%f12, [%r6];
	ld.shared.f32 	%f13, [%r10];
	sub.f32 	%f14, %f12, %f13;
	abs.f32 	%f15, %f14;
	add.f32 	%f16, %f174, %f15;
	ld.shared.f32 	%f17, [%r6+4];
	ld.shared.f32 	%f18, [%r10+128];
	sub.f32 	%f19, %f17, %f18;
	abs.f32 	%f20, %f19;
	add.f32 	%f21, %f16, %f20;
	ld.shared.f32 	%f22, [%r6+8];
	ld.shared.f32 	%f23, [%r10+256];
	sub.f32 	%f24, %f22, %f23;
	abs.f32 	%f25, %f24;
	add.f32 	%f26, %f21, %f25;
	ld.shared.f32 	%f27, [%r6+12];
	ld.shared.f32 	%f28, [%r10+384];
	sub.f32 	%f29, %f27, %f28;
	abs.f32 	%f30, %f29;
	add.f32 	%f31, %f26, %f30;
	ld.shared.f32 	%f32, [%r6+16];
	ld.shared.f32 	%f33, [%r10+512];
	sub.f32 	%f34, %f32, %f33;
	abs.f32 	%f35, %f34;
	add.f32 	%f36, %f31, %f35;
	ld.shared.f32 	%f37, [%r6+20];
	ld.shared.f32 	%f38, [%r10+640];
	sub.f32 	%f39, %f37, %f38;
	abs.f32 	%f40, %f39;
	add.f32 	%f41, %f36, %f40;
	ld.shared.f32 	%f42, [%r6+24];
	ld.shared.f32 	%f43, [%r10+768];
	sub.f32 	%f44, %f42, %f43;
	abs.f32 	%f45, %f44;
	add.f32 	%f46, %f41, %f45;
	ld.shared.f32 	%f47, [%r6+28];
	ld.shared.f32 	%f48, [%r10+896];
	sub.f32 	%f49, %f47, %f48;
	abs.f32 	%f50, %f49;
	add.f32 	%f51, %f46, %f50;
	ld.shared.f32 	%f52, [%r6+32];
	ld.shared.f32 	%f53, [%r10+1024];
	sub.f32 	%f54, %f52, %f53;
	abs.f32 	%f55, %f54;
	add.f32 	%f56, %f51, %f55;
	ld.shared.f32 	%f57, [%r6+36];
	ld.shared.f32 	%f58, [%r10+1152];
	sub.f32 	%f59, %f57, %f58;
	abs.f32 	%f60, %f59;
	add.f32 	%f61, %f56, %f60;
	ld.shared.f32 	%f62, [%r6+40];
	ld.shared.f32 	%f63, [%r10+1280];
	sub.f32 	%f64, %f62, %f63;
	abs.f32 	%f65, %f64;
	add.f32 	%f66, %f61, %f65;
	ld.shared.f32 	%f67, [%r6+44];
	ld.shared.f32 	%f68, [%r10+1408];
	sub.f32 	%f69, %f67, %f68;
	abs.f32 	%f70, %f69;
	add.f32 	%f71, %f66, %f70;
	ld.shared.f32 	%f72, [%r6+48];
	ld.shared.f32 	%f73, [%r10+1536];
	sub.f32 	%f74, %f72, %f73;
	abs.f32 	%f75, %f74;
	add.f32 	%f76, %f71, %f75;
	ld.shared.f32 	%f77, [%r6+52];
	ld.shared.f32 	%f78, [%r10+1664];
	sub.f32 	%f79, %f77, %f78;
	abs.f32 	%f80, %f79;
	add.f32 	%f81, %f76, %f80;
	ld.shared.f32 	%f82, [%r6+56];
	ld.shared.f32 	%f83, [%r10+1792];
	sub.f32 	%f84, %f82, %f83;
	abs.f32 	%f85, %f84;
	add.f32 	%f86, %f81, %f85;
	ld.shared.f32 	%f87, [%r6+60];
	ld.shared.f32 	%f88, [%r10+1920];
	sub.f32 	%f89, %f87, %f88;
	abs.f32 	%f90, %f89;
	add.f32 	%f91, %f86, %f90;
	ld.shared.f32 	%f92, [%r6+64];
	ld.shared.f32 	%f93, [%r10+2048];
	sub.f32 	%f94, %f92, %f93;
	abs.f32 	%f95, %f94;
	add.f32 	%f96, %f91, %f95;
	ld.shared.f32 	%f97, [%r6+68];
	ld.shared.f32 	%f98, [%r10+2176];
	sub.f32 	%f99, %f97, %f98;
	abs.f32 	%f100, %f99;
	add.f32 	%f101, %f96, %f100;
	ld.shared.f32 	%f102, [%r6+72];
	ld.shared.f32 	%f103, [%r10+2304];
	sub.f32 	%f104, %f102, %f103;
	abs.f32 	%f105, %f104;
	add.f32 	%f106, %f101, %f105;
	ld.shared.f32 	%f107, [%r6+76];
	ld.shared.f32 	%f108, [%r10+2432];
	sub.f32 	%f109, %f107, %f108;
	abs.f32 	%f110, %f109;
	add.f32 	%f111, %f106, %f110;
	ld.shared.f32 	%f112, [%r6+80];
	ld.shared.f32 	%f113, [%r10+2560];
	sub.f32 	%f114, %f112, %f113;
	abs.f32 	%f115, %f114;
	add.f32 	%f116, %f111, %f115;
	ld.shared.f32 	%f117, [%r6+84];
	ld.shared.f32 	%f118, [%r10+2688];
	sub.f32 	%f119, %f117, %f118;
	abs.f32 	%f120, %f119;
	add.f32 	%f121, %f116, %f120;
	ld.shared.f32 	%f122, [%r6+88];
	ld.shared.f32 	%f123, [%r10+2816];
	sub.f32 	%f124, %f122, %f123;
	abs.f32 	%f125, %f124;
	add.f32 	%f126, %f121, %f125;
	ld.shared.f32 	%f127, [%r6+92];
	ld.shared.f32 	%f128, [%r10+2944];
	sub.f32 	%f129, %f127, %f128;
	abs.f32 	%f130, %f129;
	add.f32 	%f131, %f126, %f130;
	ld.shared.f32 	%f132, [%r6+96];
	ld.shared.f32 	%f133, [%r10+3072];
	sub.f32 	%f134, %f132, %f133;
	abs.f32 	%f135, %f134;
	add.f32 	%f136, %f131, %f135;
	ld.shared.f32 	%f137, [%r6+100];
	ld.shared.f32 	%f138, [%r10+3200];
	sub.f32 	%f139, %f137, %f138;
	abs.f32 	%f140, %f139;
	add.f32 	%f141, %f136, %f140;
	ld.shared.f32 	%f142, [%r6+104];
	ld.shared.f32 	%f143, [%r10+3328];
	sub.f32 	%f144, %f142, %f143;
	abs.f32 	%f145, %f144;
	add.f32 	%f146, %f141, %f145;
	ld.shared.f32 	%f147, [%r6+108];
	ld.shared.f32 	%f148, [%r10+3456];
	sub.f32 	%f149, %f147, %f148;
	abs.f32 	%f150, %f149;
	add.f32 	%f151, %f146, %f150;
	ld.shared.f32 	%f152, [%r6+112];
	ld.shared.f32 	%f153, [%r10+3584];
	sub.f32 	%f154, %f152, %f153;
	abs.f32 	%f155, %f154;
	add.f32 	%f156, %f151, %f155;
	ld.shared.f32 	%f157, [%r6+116];
	ld.shared.f32 	%f158, [%r10+3712];
	sub.f32 	%f159, %f157, %f158;
	abs.f32 	%f160, %f159;
	add.f32 	%f161, %f156, %f160;
	ld.shared.f32 	%f162, [%r6+120];
	ld.shared.f32 	%f163, [%r10+3840];
	sub.f32 	%f164, %f162, %f163;
	abs.f32 	%f165, %f164;
	add.f32 	%f166, %f161, %f165;
	ld.shared.f32 	%f167, [%r6+124];
	ld.shared.f32 	%f168, [%r10+3968];
	sub.f32 	%f169, %f167, %f168;
	abs.f32 	%f170, %f169;
	add.f32 	%f174, %f166, %f170;
	bar.sync 	0;
	add.s32 	%r46, %r46, 1;
	setp.ne.s32 	%p8, %r46, 0;
	add.s32 	%r45, %r45, 32;
	add.s32 	%r44, %r44, 32;
	add.s32 	%r43, %r43, 32;
	add.s32 	%r42, %r42, 32;
	@%p8 bra 	$L__BB0_2;
$L__BB0_7:
	shl.b32 	%r38, %r2, 5;
	add.s32 	%r24, %r38, %r4;
	setp.ge.s32 	%p9, %r24, %r27;
	shl.b32 	%r39, %r1, 5;
	add.s32 	%r40, %r39, %r3;
	setp.ge.s32 	%p10, %r40, %r26;
	or.pred  	%p11, %p9, %p10;
	@%p11 bra 	$L__BB0_9;
	mad.lo.s32 	%r41, %r27, %r40, %r24;
	cvta.to.global.u64 	%rd10, %rd3;
	mul.wide.u32 	%rd11, %r41, 4;
	add.s64 	%rd12, %rd10, %rd11;
	st.global.f32 	[%rd12], %f174;
$L__BB0_9:
	ret;

}


// ===== COMPILED SASS (sm_100) =====

	.target	sm_100

	.elftype	@"ET_EXEC"


//--------------------- .note.nv.tkinfo           --------------------------
	.section	.note.nv.tkinfo,"",@"SHT_NOTE"
	.sectionflags	@"SHF_NOTE_NV_TKINFO"
	.tkinfo
        /*0018*/ 	.word	0x00000002
        /*0030*/ 	.string	""
        /*0030*/ 	.string	"ptxas"
        /*0030*/ 	.string	"Cuda compilation tools, release 13.0, V13.0.88"
        /*0030*/ 	.string	"Build cuda_13.0.r13.0/compiler.36424714_0"
        /*0030*/ 	.string	"-arch sm_100 -m 64 "



//--------------------- .note.nv.cuinfo           --------------------------
	.section	.note.nv.cuinfo,"",@"SHT_NOTE"
	.sectionflags	@"SHF_NOTE_NV_CUINFO"
        /*0018*/ 	.short	0x0002
        /*001a*/ 	.short	0x0064
        /*001c*/ 	.short	0x0082
	.zero		2


//--------------------- .nv.info                  --------------------------
	.section	.nv.info,"",@"SHT_CUDA_INFO"
	.align	4


	//----- nvinfo : EIATTR_REGCOUNT
	.align		4
        /*0000*/ 	.byte	0x04, 0x2f
        /*0002*/ 	.short	(.L_1 - .L_0)
	.align		4
.L_0:
        /*0004*/ 	.word	index@(_Z11l1_t_kernelPfPKfS1_iii)
        /*0008*/ 	.word	0x0000001f


	//----- nvinfo : EIATTR_FRAME_SIZE
	.align		4
.L_1:
        /*000c*/ 	.byte	0x04, 0x11
        /*000e*/ 	.short	(.L_3 - .L_2)
	.align		4
.L_2:
        /*0010*/ 	.word	index@(_Z11l1_t_kernelPfPKfS1_iii)
        /*0014*/ 	.word	0x00000000


	//----- nvinfo : EIATTR_MIN_STACK_SIZE
	.align		4
.L_3:
        /*0018*/ 	.byte	0x04, 0x12
        /*001a*/ 	.short	(.L_5 - .L_4)
	.align		4
.L_4:
        /*001c*/ 	.word	index@(_Z11l1_t_kernelPfPKfS1_iii)
        /*0020*/ 	.word	0x00000000
.L_5:


//--------------------- .nv.compat                --------------------------
	.section	.nv.compat,"",@"SHT_CUDA_COMPAT_INFO"
	.align	4
        /*0000*/ 	.byte	0x02, 0x09, 0x00, 0x00, 0x02, 0x02, 0x01, 0x00, 0x02, 0x05, 0x05, 0x00, 0x03, 0x07, 0x01, 0x01
        /*0010*/ 	.byte	0x02, 0x03, 0x00, 0x00, 0x02, 0x06, 0x01, 0x00, 0x04, 0x0b, 0x08, 0x00, 0x09, 0x00, 0x00, 0x00
        /*0020*/ 	.byte	0x00, 0x00, 0x00, 0x00


//--------------------- .nv.info._Z11l1_t_kernelPfPKfS1_iii --------------------------
	.section	.nv.info._Z11l1_t_kernelPfPKfS1_iii,"",@"SHT_CUDA_INFO"
	.sectionflags	@""
	.align	4


	//----- nvinfo : EIATTR_CUDA_API_VERSION
	.align		4
        /*0000*/ 	.byte	0x04, 0x37
        /*0002*/ 	.short	(.L_7 - .L_6)
.L_6:
        /*0004*/ 	.word	0x00000082


	//----- nvinfo : EIATTR_KPARAM_INFO
	.align		4
.L_7:
        /*0008*/ 	.byte	0x04, 0x17
        /*000a*/ 	.short	(.L_9 - .L_8)
.L_8:
        /*000c*/ 	.word	0x00000000
        /*0010*/ 	.short	0x0005
        /*0012*/ 	.short	0x0020
        /*0014*/ 	.byte	0x00, 0xf0, 0x11, 0x00


	//----- nvinfo : EIATTR_KPARAM_INFO
	.align		4
.L_9:
        /*0018*/ 	.byte	0x04, 0x17
        /*001a*/ 	.short	(.L_11 - .L_10)
.L_10:
        /*001c*/ 	.word	0x00000000
        /*0020*/ 	.short	0x0004
        /*0022*/ 	.short	0x001c
        /*0024*/ 	.byte	0x00, 0xf0, 0x11, 0x00


	//----- nvinfo : EIATTR_KPARAM_INFO
	.align		4
.L_11:
        /*0028*/ 	.byte	0x04, 0x17
        /*002a*/ 	.short	(.L_13 - .L_12)
.L_12:
        /*002c*/ 	.word	0x00000000
        /*0030*/ 	.short	0x0003
        /*0032*/ 	.short	0x0018
        /*0034*/ 	.byte	0x00, 0xf0, 0x11, 0x00


	//----- nvinfo : EIATTR_KPARAM_INFO
	.align		4
.L_13:
        /*0038*/ 	.byte	0x04, 0x17
        /*003a*/ 	.short	(.L_15 - .L_14)
.L_14:
        /*003c*/ 	.word	0x00000000
        /*0040*/ 	.short	0x0002
        /*0042*/ 	.short	0x0010
        /*0044*/ 	.byte	0x00, 0xf5, 0x21, 0x00


	//----- nvinfo : EIATTR_KPARAM_INFO
	.align		4
.L_15:
        /*0048*/ 	.byte	0x04, 0x17
        /*004a*/ 	.short	(.L_17 - .L_16)
.L_16:
        /*004c*/ 	.word	0x00000000
        /*0050*/ 	.short	0x0001
        /*0052*/ 	.short	0x0008
        /*0054*/ 	.byte	0x00, 0xf5, 0x21, 0x00


	//----- nvinfo : EIATTR_KPARAM_INFO
	.align		4
.L_17:
        /*0058*/ 	.byte	0x04, 0x17
        /*005a*/ 	.short	(.L_19 - .L_18)
.L_18:
        /*005c*/ 	.word	0x00000000
        /*0060*/ 	.short	0x0000
        /*0062*/ 	.short	0x0000
        /*0064*/ 	.byte	0x00, 0xf5, 0x21, 0x00


	//----- nvinfo : EIATTR_SPARSE_MMA_MASK
	.align		4
.L_19:
        /*0068*/ 	.byte	0x03, 0x50
        /*006a*/ 	.short	0x0000


	//----- nvinfo : EIATTR_MAXREG_COUNT
	.align		4
        /*006c*/ 	.byte	0x03, 0x1b
        /*006e*/ 	.short	0x00ff


	//----- nvinfo : EIATTR_NUM_BARRIERS
	.align		4
        /*0070*/ 	.byte	0x02, 0x4c
        /*0072*/ 	.byte	0x01
	.zero		1


	//----- nvinfo : EIATTR_MERCURY_ISA_VERSION
	.align		4
        /*0074*/ 	.byte	0x03, 0x5f
        /*0076*/ 	.short	0x0101


	//----- nvinfo : EIATTR_VRC_CTA_INIT_COUNT
	.align		4
        /*0078*/ 	.byte	0x02, 0x4a
	.zero		1
	.zero		1


	//----- nvinfo : EIATTR_EXIT_INSTR_OFFSETS
	.align		4
        /*007c*/ 	.byte	0x04, 0x1c
        /*007e*/ 	.short	(.L_21 - .L_20)


	//   ....[0]....
.L_20:
        /*0080*/ 	.word	0x00000a40


	//   ....[1]....
        /*0084*/ 	.word	0x00000a90


	//----- nvinfo : EIATTR_CBANK_PARAM_SIZE
	.align		4
.L_21:
        /*0088*/ 	.byte	0x03, 0x19
        /*008a*/ 	.short	0x0024


	//----- nvinfo : EIATTR_PARAM_CBANK
	.align		4
        /*008c*/ 	.byte	0x04, 0x0a
        /*008e*/ 	.short	(.L_23 - .L_22)
	.align		4
.L_22:
        /*0090*/ 	.word	index@(.nv.constant0._Z11l1_t_kernelPfPKfS1_iii)
        /*0094*/ 	.short	0x0380
        /*0096*/ 	.short	0x0024


	//----- nvinfo : EIATTR_SW_WAR
	.align		4
.L_23:
        /*0098*/ 	.byte	0x04, 0x36
        /*009a*/ 	.short	(.L_25 - .L_24)
.L_24:
        /*009c*/ 	.word	0x00000008
.L_25:


//--------------------- .nv.callgraph             --------------------------
	.section	.nv.callgraph,"",@"SHT_CUDA_CALLGRAPH"
	.align	4
	.sectionentsize	8
	.align		4
        /*0000*/ 	.word	0x00000000
	.align		4
        /*0004*/ 	.word	0xffffffff
	.align		4
        /*0008*/ 	.word	0x00000000
	.align		4
        /*000c*/ 	.word	0xfffffffe
	.align		4
        /*0010*/ 	.word	0x00000000
	.align		4
        /*0014*/ 	.word	0xfffffffd
	.align		4
        /*0018*/ 	.word	0x00000000
	.align		4
        /*001c*/ 	.word	0xfffffffc


//--------------------- .text._Z11l1_t_kernelPfPKfS1_iii --------------------------
	.section	.text._Z11l1_t_kernelPfPKfS1_iii,"ax",@progbits
	.align	128
        .global         _Z11l1_t_kernelPfPKfS1_iii
        .type           _Z11l1_t_kernelPfPKfS1_iii,@function
        .size           _Z11l1_t_kernelPfPKfS1_iii,(.L_x_3 - _Z11l1_t_kernelPfPKfS1_iii)
        .other          _Z11l1_t_kernelPfPKfS1_iii,@"STO_CUDA_ENTRY STV_DEFAULT"
_Z11l1_t_kernelPfPKfS1_iii:
.text._Z11l1_t_kernelPfPKfS1_iii:
[----:B------:R-:W-:Y:S01]  /*0000*/  LDC R1, c[0x0][0x37c] ;  /* 0x0000df00ff017b82 */ /* 0x000fe20000000800 */
[----:B------:R-:W0:Y:S01]  /*0010*/  LDCU UR10, c[0x0][0x3a0] ;  /* 0x00007400ff0a77ac */ /* 0x000e220008000800 */
[----:B------:R-:W1:Y:S01]  /*0020*/  S2R R0, SR_CTAID.Y ;  /* 0x0000000000007919 */ /* 0x000e620000002600 */
[----:B------:R-:W-:Y:S01]  /*0030*/  HFMA2 R21, -RZ, RZ, 0, 0 ;  /* 0x00000000ff157431 */ /* 0x000fe200000001ff */
[----:B------:R-:W2:Y:S01]  /*0040*/  LDCU.64 UR8, c[0x0][0x358] ;  /* 0x00006b00ff0877ac */ /* 0x000ea20008000a00 */
[----:B------:R-:W3:Y:S01]  /*0050*/  S2R R3, SR_TID.Y ;  /* 0x0000000000037919 */ /* 0x000ee20000002200 */
[----:B------:R-:W4:Y:S01]  /*0060*/  S2R R2, SR_CTAID.X ;  /* 0x0000000000027919 */ /* 0x000f220000002500 */
[----:B------:R-:W1:Y:S01]  /*0070*/  S2R R5, SR_TID.X ;  /* 0x0000000000057919 */ /* 0x000e620000002100 */
[----:B0-----:R-:W-:-:S09]  /*0080*/  UISETP.GE.AND UP0, UPT, UR10, 0x1, UPT ;  /* 0x000000010a00788c */ /* 0x001fd2000bf06270 */
[----:B--2---:R-:W-:Y:S05]  /*0090*/  BRA.U !UP0, `(.L_x_0) ;  /* 0x0000000908547547 */ /* 0x004fea000b800000 */
[----:B------:R-:W0:Y:S01]  /*00a0*/  S2UR UR7, SR_CgaCtaId ;  /* 0x00000000000779c3 */ /* 0x000e220000008800 */
[----:B------:R-:W2:Y:S01]  /*00b0*/  LDCU UR11, c[0x0][0x398] ;  /* 0x00007300ff0b77ac */ /* 0x000ea20008000800 */
[----:B-1-3--:R-:W-:Y:S02]  /*00c0*/  LEA R8, R0, R3, 0x5 ;  /* 0x0000000300087211 */ /* 0x00afe400078e28ff */
[-C--:B----4-:R-:W-:Y:S01]  /*00d0*/  LEA R20, R2, R5.reuse, 0x5 ;  /* 0x0000000502147211 */ /* 0x090fe200078e28ff */
[----:B------:R-:W-:Y:S01]  /*00e0*/  UMOV UR5, 0x400 ;  /* 0x0000040000057882 */ /* 0x000fe20000000000 */
[----:B------:R-:W-:Y:S01]  /*00f0*/  UIADD3 UR4, UPT, UPT, UR10, 0x1f, URZ ;  /* 0x0000001f0a047890 */ /* 0x000fe2000fffe0ff */
[----:B------:R-:W-:Y:S01]  /*0100*/  MOV R21, RZ ;  /* 0x000000ff00157202 */ /* 0x000fe20000000f00 */
[----:B------:R-:W-:Y:S01]  /*0110*/  UIADD3 UR6, UPT, UPT, UR5, 0x1000, URZ ;  /* 0x0000100005067890 */ /* 0x000fe2000fffe0ff */
[----:B------:R-:W-:Y:S01]  /*0120*/  MOV R6, R5 ;  /* 0x0000000500067202 */ /* 0x000fe20000000f00 */
[----:B------:R-:W-:Y:S01]  /*0130*/  USHF.R.U32.HI UR4, URZ, 0x5, UR4 ;  /* 0x00000005ff047899 */ /* 0x000fe20008011604 */
[----:B------:R-:W-:Y:S01]  /*0140*/  MOV R4, R3 ;  /* 0x0000000300047202 */ /* 0x000fe20000000f00 */
[----:B------:R-:W-:Y:S01]  /*0150*/  IMAD R7, R8, UR10, R5 ;  /* 0x0000000a08077c24 */ /* 0x000fe2000f8e0205 */
[----:B------:R-:W1:Y:S01]  /*0160*/  LDCU UR13, c[0x0][0x3a0] ;  /* 0x00007400ff0d77ac */ /* 0x000e620008000800 */
[----:B------:R-:W-:Y:S01]  /*0170*/  IMAD R16, R20, UR10, R3 ;  /* 0x0000000a14107c24 */ /* 0x000fe2000f8e0203 */
[----:B------:R-:W3:Y:S01]  /*0180*/  LDCU UR12, c[0x0][0x39c] ;  /* 0x00007380ff0c77ac */ /* 0x000ee20008000800 */
[----:B--2---:R-:W-:Y:S01]  /*0190*/  ISETP.GE.AND P1, PT, R8, UR11, PT ;  /* 0x0000000b08007c0c */ /* 0x004fe2000bf26270 */
[----:B------:R-:W-:-:S02]  /*01a0*/  UIADD3 UR4, UPT, UPT, -UR4, URZ, URZ ;  /* 0x000000ff04047290 */ /* 0x000fc4000fffe1ff */
[----:B0-----:R-:W-:Y:S02]  /*01b0*/  ULEA UR5, UR7, UR5, 0x18 ;  /* 0x0000000507057291 */ /* 0x001fe4000f8ec0ff */
[----:B------:R-:W-:-:S04]  /*01c0*/  ULEA UR6, UR7, UR6, 0x18 ;  /* 0x0000000607067291 */ /* 0x000fc8000f8ec0ff */
[----:B------:R-:W-:Y:S02]  /*01d0*/  LEA R22, R3, UR5, 0x7 ;  /* 0x0000000503167c11 */ /* 0x000fe4000f8e38ff */
[C---:B------:R-:W-:Y:S02]  /*01e0*/  LEA R18, R5.reuse, UR6, 0x2 ;  /* 0x0000000605127c11 */ /* 0x040fe4000f8e10ff */
[----:B------:R-:W-:Y:S02]  /*01f0*/  LEA R19, R5, R22, 0x2 ;  /* 0x0000001605137211 */ /* 0x000fe400078e10ff */
[----:B-1-3--:R-:W-:-:S07]  /*0200*/  LEA R17, R3, R18, 0x7 ;  /* 0x0000001203117211 */ /* 0x00afce00078e38ff */
.L_x_1:
[----:B------:R-:W-:Y:S01]  /*0210*/  ISETP.GE.AND P0, PT, R4, UR13, PT ;  /* 0x0000000d04007c0c */ /* 0x000fe2000bf06270 */
[----:B------:R-:W-:Y:S01]  /*0220*/  HFMA2 R28, -RZ, RZ, 0, 0 ;  /* 0x00000000ff1c7431 */ /* 0x000fe200000001ff */
[----:B------:R-:W-:Y:S02]  /*0230*/  ISETP.GE.OR P2, PT, R6, UR13, P1 ;  /* 0x0000000d06007c0c */ /* 0x000fe40008f46670 */
[----:B------:R-:W-:Y:S02]  /*0240*/  ISETP.GE.OR P0, PT, R20, UR12, P0 ;  /* 0x0000000c14007c0c */ /* 0x000fe40008706670 */
[----:B------:R-:W-:-:S09]  /*0250*/  MOV R24, RZ ;  /* 0x000000ff00187202 */ /* 0x000fd20000000f00 */
[----:B------:R-:W0:Y:S08]  /*0260*/  @!P2 LDC.64 R10, c[0x0][0x388] ;  /* 0x0000e200ff0aab82 */ /* 0x000e300000000a00 */
[----:B------:R-:W1:Y:S01]  /*0270*/  @!P0 LDC.64 R8, c[0x0][0x390] ;  /* 0x0000e400ff088b82 */ /* 0x000e620000000a00 */
[----:B0-----:R-:W-:-:S05]  /*0280*/  @!P2 IMAD.WIDE.U32 R10, R7, 0x4, R10 ;  /* 0x00000004070aa825 */ /* 0x001fca00078e000a */
[----:B------:R-:W2:Y:S01]  /*0290*/  @!P2 LDG.E.CONSTANT R24, desc[UR8][R10.64] ;  /* 0x000000080a18a981 */ /* 0x000ea2000c1e9900 */
[----:B-1----:R-:W-:-:S05]  /*02a0*/  @!P0 IMAD.WIDE.U32 R8, R16, 0x4, R8 ;  /* 0x0000000410088825 */ /* 0x002fca00078e0008 */
[----:B------:R-:W3:Y:S04]  /*02b0*/  @!P0 LDG.E.CONSTANT R28, desc[UR8][R8.64] ;  /* 0x00000008081c8981 */ /* 0x000ee8000c1e9900 */
[----:B--2---:R-:W-:Y:S04]  /*02c0*/  STS [R19], R24 ;  /* 0x0000001813007388 */ /* 0x004fe80000000800 */
[----:B---3--:R-:W-:Y:S01]  /*02d0*/  STS [R17], R28 ;  /* 0x0000001c11007388 */ /* 0x008fe20000000800 */
[----:B------:R-:W-:Y:S06]  /*02e0*/  BAR.SYNC.DEFER_BLOCKING 0x0 ;  /* 0x0000000000007b1d */ /* 0x000fec0000010000 */
[----:B------:R-:W-:Y:S04]  /*02f0*/  LDS R25, [R18] ;  /* 0x0000000012197984 */ /* 0x000fe80000000800 */
[----:B------:R-:W0:Y:S04]  /*0300*/  LDS.128 R12, [R22] ;  /* 0x00000000160c7984 */ /* 0x000e280000000c00 */
[----:B------:R-:W1:Y:S04]  /*0310*/  LDS R27, [R18+0x80] ;  /* 0x00008000121b7984 */ /* 0x000e680000000800 */
[----:B------:R-:W2:Y:S04]  /*0320*/  LDS R23, [R18+0x100] ;  /* 0x0001000012177984 */ /* 0x000ea80000000800 */
[----:B------:R-:W3:Y:S04]  /*0330*/  LDS R26, [R18+0x180] ;  /* 0x00018000121a7984 */ /* 0x000ee80000000800 */
[----:B------:R-:W-:Y:S04]  /*0340*/  LDS.128 R8, [R22+0x10] ;  /* 0x0000100016087984 */ /* 0x000fe80000000c00 */
[----:B------:R-:W4:Y:S04]  /*0350*/  LDS R24, [R18+0x280] ;  /* 0x0002800012187984 */ /* 0x000f280000000800 */
[----:B------:R-:W-:Y:S01]  /*0360*/  LDS R28, [R18+0xb80] ;  /* 0x000b8000121c7984 */ /* 0x000fe20000000800 */
[----:B0-----:R-:W-:-:S03]  /*0370*/  FADD R12, R12, -R25 ;  /* 0x800000190c0c7221 */ /* 0x001fc60000000000 */
[----:B------:R-:W0:Y:S01]  /*0380*/  LDS R25, [R18+0x200] ;  /* 0x0002000012197984 */ /* 0x000e220000000800 */
[----:B------:R-:W-:Y:S01]  /*0390*/  FADD R12, |R12|, R21 ;  /* 0x000000150c0c7221 */ /* 0x000fe20000000200 */
[----:B-1----:R-:W-:Y:S02]  /*03a0*/  FADD R13, -R27, R13 ;  /* 0x0000000d1b0d7221 */ /* 0x002fe40000000100 */
[----:B------:R-:W1:Y:S01]  /*03b0*/  LDS R21, [R18+0x300] ;  /* 0x0003000012157984 */ /* 0x000e620000000800 */
[----:B--2---:R-:W-:Y:S01]  /*03c0*/  FADD R23, -R23, R14 ;  /* 0x0000000e17177221 */ /* 0x004fe20000000100 */
[----:B------:R-:W-:Y:S01]  /*03d0*/  FADD R12, R12, |R13| ;  /* 0x4000000d0c0c7221 */ /* 0x000fe20000000000 */
[----:B---3--:R-:W-:-:S03]  /*03e0*/  FADD R15, -R26, R15 ;  /* 0x0000000f1a0f7221 */ /* 0x008fc60000000100 */
[----:B------:R-:W-:Y:S01]  /*03f0*/  FADD R12, R12, |R23| ;  /* 0x400000170c0c7221 */ /* 0x000fe20000000000 */
[----:B------:R-:W2:Y:S03]  /*0400*/  LDS R26, [R18+0x380] ;  /* 0x00038000121a7984 */ /* 0x000ea60000000800 */
[----:B------:R-:W-:Y:S01]  /*0410*/  FADD R27, R12, |R15| ;  /* 0x4000000f0c1b7221 */ /* 0x000fe20000000000 */
[----:B------:R-:W-:Y:S04]  /*0420*/  LDS R23, [R18+0x400] ;  /* 0x0004000012177984 */ /* 0x000fe80000000800 */
[----:B------:R-:W3:Y:S01]  /*0430*/  LDS.128 R12, [R22+0x20] ;  /* 0x00002000160c7984 */ /* 0x000ee20000000c00 */
[----:B----4-:R-:W-:-:S03]  /*0440*/  FADD R9, -R24, R9 ;  /* 0x0000000918097221 */ /* 0x010fc60000000100 */
[----:B------:R-:W4:Y:S01]  /*0450*/  LDS R24, [R18+0x480] ;  /* 0x0004800012187984 */ /* 0x000f220000000800 */
[----:B0-----:R-:W-:-:S04]  /*0460*/  FADD R8, R8, -R25 ;  /* 0x8000001908087221 */ /* 0x001fc80000000000 */
[----:B------:R-:W-:-:S04]  /*0470*/  FADD R8, R27, |R8| ;  /* 0x400000081b087221 */ /* 0x000fc80000000000 */
[----:B------:R-:W-:Y:S01]  /*0480*/  FADD R8, R8, |R9| ;  /* 0x4000000908087221 */ /* 0x000fe20000000000 */
[----:B-1----:R-:W-:Y:S02]  /*0490*/  FADD R9, -R21, R10 ;  /* 0x0000000a15097221 */ /* 0x002fe40000000100 */
[----:B------:R-:W0:Y:S01]  /*04a0*/  LDS R21, [R18+0x500] ;  /* 0x0005000012157984 */ /* 0x000e220000000800 */
[----:B--2---:R-:W-:Y:S01]  /*04b0*/  FADD R11, -R26, R11 ;  /* 0x0000000b1a0b7221 */ /* 0x004fe20000000100 */
[----:B------:R-:W-:Y:S02]  /*04c0*/  FADD R8, R8, |R9| ;  /* 0x4000000908087221 */ /* 0x000fe40000000000 */
[----:B------:R-:W1:Y:S02]  /*04d0*/  LDS R26, [R18+0x580] ;  /* 0x00058000121a7984 */ /* 0x000e640000000800 */
[----:B------:R-:W-:Y:S02]  /*04e0*/  FADD R25, R8, |R11| ;  /* 0x4000000b08197221 */ /* 0x000fe40000000000 */
[----:B------:R-:W-:Y:S01]  /*04f0*/  LDS.128 R8, [R22+0x30] ;  /* 0x0000300016087984 */ /* 0x000fe20000000c00 */
[----:B---3--:R-:W-:-:S03]  /*0500*/  FADD R12, R12, -R23 ;  /* 0x800000170c0c7221 */ /* 0x008fc60000000000 */
[----:B------:R-:W2:Y:S01]  /*0510*/  LDS R23, [R18+0x600] ;  /* 0x0006000012177984 */ /* 0x000ea20000000800 */
[----:B------:R-:W-:Y:S01]  /*0520*/  FADD R12, R25, |R12| ;  /* 0x4000000c190c7221 */ /* 0x000fe20000000000 */
[----:B----4-:R-:W-:Y:S02]  /*0530*/  FADD R13, -R24, R13 ;  /* 0x0000000d180d7221 */ /* 0x010fe40000000100 */
[----:B------:R-:W3:Y:S02]  /*0540*/  LDS R24, [R18+0x680] ;  /* 0x0006800012187984 */ /* 0x000ee40000000800 */
[----:B------:R-:W-:Y:S01]  /*0550*/  FADD R12, R12, |R13| ;  /* 0x4000000d0c0c7221 */ /* 0x000fe20000000000 */
[----:B0-----:R-:W-:Y:S02]  /*0560*/  FADD R13, -R21, R14 ;  /* 0x0000000e150d7221 */ /* 0x001fe40000000100 */
[----:B------:R-:W0:Y:S02]  /*0570*/  LDS R21, [R18+0x700] ;  /* 0x0007000012157984 */ /* 0x000e240000000800 */
[----:B------:R-:W-:Y:S01]  /*0580*/  FADD R12, R12, |R13| ;  /* 0x4000000d0c0c7221 */ /* 0x000fe20000000000 */
[----:B-1----:R-:W-:-:S02]  /*0590*/  FADD R15, -R26, R15 ;  /* 0x0000000f1a0f7221 */ /* 0x002fc40000000100 */
[----:B------:R-:W1:Y:S02]  /*05a0*/  LDS R26, [R18+0x780] ;  /* 0x00078000121a7984 */ /* 0x000e640000000800 */
[----:B------:R-:W-:Y:S02]  /*05b0*/  FADD R25, R12, |R15| ;  /* 0x4000000f0c197221 */ /* 0x000fe40000000000 */
[----:B------:R-:W-:Y:S01]  /*05c0*/  LDS.128 R12, [R22+0x40] ;  /* 0x00004000160c7984 */ /* 0x000fe20000000c00 */
[----:B--2---:R-:W-:-:S03]  /*05d0*/  FADD R8, R8, -R23 ;  /* 0x8000001708087221 */ /* 0x004fc60000000000 */
[----:B------:R-:W2:Y:S01]  /*05e0*/  LDS R23, [R18+0x800] ;  /* 0x0008000012177984 */ /* 0x000ea20000000800 */
[----:B------:R-:W-:Y:S01]  /*05f0*/  FADD R8, R25, |R8| ;  /* 0x4000000819087221 */ /* 0x000fe20000000000 */
[----:B---3--:R-:W-:Y:S02]  /*0600*/  FADD R9, -R24, R9 ;  /* 0x0000000918097221 */ /* 0x008fe40000000100 */
        /* <DEDUP_REMOVED lines=19> */
[----:B------:R-:W-:Y:S02]  /*0740*/  LDS R26, [R18+0xc80] ;  /* 0x000c8000121a7984 */ /* 0x000fe40000000800 */
[----:B------:R-:W-:Y:S02]  /*0750*/  FADD R25, R12, |R15| ;  /* 0x4000000f0c197221 */ /* 0x000fe40000000000 */
[----:B------:R-:W-:Y:S01]  /*0760*/  LDS.128 R12, [R22+0x60] ;  /* 0x00006000160c7984 */ /* 0x000fe20000000c00 */
[----:B--2---:R-:W-:-:S03]  /*0770*/  FADD R8, R8, -R23 ;  /* 0x8000001708087221 */ /* 0x004fc60000000000 */
[----:B------:R-:W1:Y:S01]  /*0780*/  LDS R23, [R18+0xc00] ;  /* 0x000c000012177984 */ /* 0x000e620000000800 */
[----:B------:R-:W-:Y:S01]  /*0790*/  FADD R8, R25, |R8| ;  /* 0x4000000819087221 */ /* 0x000fe20000000000 */
[----:B---3--:R-:W-:Y:S01]  /*07a0*/  FADD R9, -R24, R9 ;  /* 0x0000000918097221 */ /* 0x008fe20000000100 */
[----:B------:R-:W-:Y:S01]  /*07b0*/  FADD R11, -R28, R11 ;  /* 0x0000000b1c0b7221 */ /* 0x000fe20000000100 */
[----:B------:R-:W-:Y:S02]  /*07c0*/  LDS R24, [R18+0xe80] ;  /* 0x000e800012187984 */ /* 0x000fe40000000800 */
[----:B------:R-:W-:Y:S01]  /*07d0*/  FADD R8, R8, |R9| ;  /* 0x4000000908087221 */ /* 0x000fe20000000000 */
[----:B0-----:R-:W-:-:S04]  /*07e0*/  FADD R21, -R21, R10 ;  /* 0x0000000a15157221 */ /* 0x001fc80000000100 */
[----:B------:R-:W-:Y:S02]  /*07f0*/  FADD R8, R8, |R21| ;  /* 0x4000001508087221 */ /* 0x000fe40000000000 */
[----:B------:R-:W0:Y:S02]  /*0800*/  LDS R21, [R18+0xd00] ;  /* 0x000d000012157984 */ /* 0x000e240000000800 */
[----:B------:R-:W-:Y:S01]  /*0810*/  FADD R8, R8, |R11| ;  /* 0x4000000b08087221 */ /* 0x000fe20000000000 */
[----:B-1----:R-:W-:Y:S02]  /*0820*/  FADD R23, R12, -R23 ;  /* 0x800000170c177221 */ /* 0x002fe40000000000 */
[----:B------:R-:W1:Y:S02]  /*0830*/  LDS R12, [R18+0xd80] ;  /* 0x000d8000120c7984 */ /* 0x000e640000000800 */
[----:B------:R-:W-:Y:S02]  /*0840*/  FADD R25, R8, |R23| ;  /* 0x4000001708197221 */ /* 0x000fe40000000000 */
[----:B------:R-:W-:Y:S04]  /*0850*/  LDS R23, [R18+0xe00] ;  /* 0x000e000012177984 */ /* 0x000fe80000000800 */
[----:B------:R-:W2:Y:S01]  /*0860*/  LDS.128 R8, [R22+0x70] ;  /* 0x0000700016087984 */ /* 0x000ea20000000c00 */
[----:B------:R-:W-:-:S03]  /*0870*/  FADD R26, -R26, R13 ;  /* 0x0000000d1a1a7221 */ /* 0x000fc60000000100 */
[----:B------:R-:W3:Y:S01]  /*0880*/  LDS R13, [R18+0xf00] ;  /* 0x000f0000120d7984 */ /* 0x000ee20000000800 */
[----:B------:R-:W-:-:S03]  /*0890*/  FADD R25, R25, |R26| ;  /* 0x4000001a19197221 */ /* 0x000fc60000000000 */
[----:B------:R-:W4:Y:S01]  /*08a0*/  LDS R26, [R18+0xf80] ;  /* 0x000f8000121a7984 */ /* 0x000f220000000800 */
[----:B------:R-:W-:Y:S01]  /*08b0*/  UIADD3 UR4, UPT, UPT, UR4, 0x1, URZ ;  /* 0x0000000104047890 */ /* 0x000fe2000fffe0ff */
[----:B0-----:R-:W-:-:S04]  /*08c0*/  FADD R14, -R21, R14 ;  /* 0x0000000e150e7221 */ /* 0x001fc80000000100 */
[----:B------:R-:W-:Y:S01]  /*08d0*/  FADD R14, R25, |R14| ;  /* 0x4000000e190e7221 */ /* 0x000fe20000000000 */
[----:B-1----:R-:W-:-:S04]  /*08e0*/  FADD R15, -R12, R15 ;  /* 0x0000000f0c0f7221 */ /* 0x002fc80000000100 */
[----:B------:R-:W-:Y:S01]  /*08f0*/  FADD R14, R14, |R15| ;  /* 0x4000000f0e0e7221 */ /* 0x000fe20000000000 */
[----:B--2---:R-:W-:Y:S01]  /*0900*/  FADD R23, R8, -R23 ;  /* 0x8000001708177221 */ /* 0x004fe20000000000 */
[----:B------:R-:W-:Y:S01]  /*0910*/  FADD R9, -R24, R9 ;  /* 0x0000000918097221 */ /* 0x000fe20000000100 */
[----:B------:R-:W-:Y:S02]  /*0920*/  UISETP.NE.AND UP0, UPT, UR4, URZ, UPT ;  /* 0x000000ff0400728c */ /* 0x000fe4000bf05270 */
[----:B------:R-:W-:Y:S01]  /*0930*/  FADD R14, R14, |R23| ;  /* 0x400000170e0e7221 */ /* 0x000fe20000000000 */
[----:B---3--:R-:W-:-:S03]  /*0940*/  FADD R10, -R13, R10 ;  /* 0x0000000a0d0a7221 */ /* 0x008fc60000000100 */
[----:B------:R-:W-:Y:S01]  /*0950*/  FADD R9, R14, |R9| ;  /* 0x400000090e097221 */ /* 0x000fe20000000000 */
[----:B----4-:R-:W-:-:S03]  /*0960*/  FADD R26, -R26, R11 ;  /* 0x0000000b1a1a7221 */ /* 0x010fc60000000100 */
[----:B------:R-:W-:Y:S01]  /*0970*/  FADD R9, R9, |R10| ;  /* 0x4000000a09097221 */ /* 0x000fe20000000000 */
[----:B------:R-:W-:Y:S02]  /*0980*/  IADD3 R4, PT, PT, R4, 0x20, RZ ;  /* 0x0000002004047810 */ /* 0x000fe40007ffe0ff */
[----:B------:R-:W-:Y:S01]  /*0990*/  IADD3 R6, PT, PT, R6, 0x20, RZ ;  /* 0x0000002006067810 */ /* 0x000fe20007ffe0ff */
[----:B------:R-:W-:Y:S01]  /*09a0*/  FADD R21, R9, |R26| ;  /* 0x4000001a09157221 */ /* 0x000fe20000000000 */
[----:B------:R-:W-:Y:S02]  /*09b0*/  IADD3 R7, PT, PT, R7, 0x20, RZ ;  /* 0x0000002007077810 */ /* 0x000fe40007ffe0ff */
[----:B------:R-:W-:Y:S01]  /*09c0*/  IADD3 R16, PT, PT, R16, 0x20, RZ ;  /* 0x0000002010107810 */ /* 0x000fe20007ffe0ff */
[----:B------:R-:W-:Y:S06]  /*09d0*/  BAR.SYNC.DEFER_BLOCKING 0x0 ;  /* 0x0000000000007b1d */ /* 0x000fec0000010000 */
[----:B------:R-:W-:Y:S05]  /*09e0*/  BRA.U UP0, `(.L_x_1) ;  /* 0xfffffff900087547 */ /* 0x000fea000b83ffff */
.L_x_0:
[----:B------:R-:W0:Y:S01]  /*09f0*/  LDCU.64 UR4, c[0x0][0x398] ;  /* 0x00007300ff0477ac */ /* 0x000e220008000a00 */
[----:B-1-3--:R-:W-:Y:S02]  /*0a00*/  LEA R0, R0, R3, 0x5 ;  /* 0x0000000300007211 */ /* 0x00afe400078e28ff */
[----:B----4-:R-:W-:Y:S02]  /*0a10*/  LEA R5, R2, R5, 0x5 ;  /* 0x0000000502057211 */ /* 0x010fe400078e28ff */
[----:B0-----:R-:W-:-:S04]  /*0a20*/  ISETP.GE.AND P0, PT, R0, UR4, PT ;  /* 0x0000000400007c0c */ /* 0x001fc8000bf06270 */
[----:B------:R-:W-:-:S13]  /*0a30*/  ISETP.GE.OR P0, PT, R5, UR5, P0 ;  /* 0x0000000505007c0c */ /* 0x000fda0008706670 */
[----:B------:R-:W-:Y:S05]  /*0a40*/  @P0 EXIT ;  /* 0x000000000000094d */ /* 0x000fea0003800000 */
[----:B------:R-:W0:Y:S01]  /*0a50*/  LDC.64 R2, c[0x0][0x380] ;  /* 0x0000e000ff027b82 */ /* 0x000e220000000a00 */
[----:B------:R-:W-:-:S04]  /*0a60*/  IMAD R5, R0, UR5, R5 ;  /* 0x0000000500057c24 */ /* 0x000fc8000f8e0205 */
[----:B0-----:R-:W-:-:S05]  /*0a70*/  IMAD.WIDE.U32 R2, R5, 0x4, R2 ;  /* 0x0000000405027825 */ /* 0x001fca00078e0002 */
[----:B------:R-:W-:Y:S01]  /*0a80*/  STG.E desc[UR8][R2.64], R21 ;  /* 0x0000001502007986 */ /* 0x000fe2000c101908 */
[----:B------:R-:W-:Y:S05]  /*0a90*/  EXIT ;  /* 0x000000000000794d */ /* 0x000fea0003800000 */
.L_x_2:
[----:B------:R-:W-:-:S00]  /*0aa0*/  BRA `(.L_x_2) ;  /* 0xfffffffc00fc7947 */ /* 0x000fc0000383ffff */
[----:B------:R-:W-:-:S00]  /*0ab0*/  NOP ;  /* 0x0000000000007918 */ /* 0x000fc00000000000 */
        /* <DEDUP_REMOVED lines=12> */
.L_x_3:


//--------------------- .nv.shared._Z11l1_t_kernelPfPKfS1_iii --------------------------
	.section	.nv.shared._Z11l1_t_kernelPfPKfS1_iii,"aw",@nobits
	.sectionflags	@""
	.align	4
.nv.shared._Z11l1_t_kernelPfPKfS1_iii:
	.zero		9216


//--------------------- .nv.shared.reserved.0     --------------------------
	.section	.nv.shared.reserved.0,"aw",@nobits
	.weak		__nv_reservedSMEM_offset_0_alias
	.size		__nv_reservedSMEM_offset_0_alias, 0, 64
	.other		__nv_reservedSMEM_offset_0_alias,@"STO_CUDA_RESERVED_SHARED STV_DEFAULT"
__nv_reservedSMEM_offset_0_alias:
	.zero		0
	.zero		64


//--------------------- .nv.constant0._Z11l1_t_kernelPfPKfS1_iii --------------------------
	.section	.nv.constant0._Z11l1_t_kernelPfPKfS1_iii,"a",@progbits
	.sectionflags	@""
	.align	4
.nv.constant0._Z11l1_t_kernelPfPKfS1_iii:
	.zero		932


//--------------------- SYMBOLS --------------------------

	.type		.nv.reservedSmem.offset0,@object
	.size		.nv.reservedSmem.offset0,0x4
	.type		.nv.reservedSmem.cap,@object
	.size		.nv.reservedSmem.cap,0x4
